	.headerflags	@"EF_CUDA_TEXMODE_UNIFIED EF_CUDA_64BIT_ADDRESS EF_CUDA_ACCELERATORS EF_CUDA_SM90 EF_CUDA_VIRTUAL_SM(EF_CUDA_SM90)"
	.elftype	@"ET_EXEC"


//--------------------- .nv.info                  --------------------------
	.section	.nv.info,"",@"SHT_CUDA_INFO"
	.align	4


	//----- nvinfo : EIATTR_REGCOUNT
	.align		4
        /*0000*/ 	.byte	0x04, 0x2f
        /*0002*/ 	.short	(.L_2 - .L_1)
	.align		4
.L_1:
        /*0004*/ 	.word	index@(triton_poi_fused_add_mean_mul_pow_rsqrt_1)
        /*0008*/ 	.word	0x0000001c


	//----- nvinfo : EIATTR_MIN_STACK_SIZE
	.align		4
.L_2:
        /*000c*/ 	.byte	0x04, 0x12
        /*000e*/ 	.short	(.L_4 - .L_3)
	.align		4
.L_3:
        /*0010*/ 	.word	index@(triton_poi_fused_add_mean_mul_pow_rsqrt_1)
        /*0014*/ 	.word	0x00000000


	//----- nvinfo : EIATTR_FRAME_SIZE
	.align		4
.L_4:
        /*0018*/ 	.byte	0x04, 0x11
        /*001a*/ 	.short	(.L_6 - .L_5)
	.align		4
.L_5:
        /*001c*/ 	.word	index@(triton_poi_fused_add_mean_mul_pow_rsqrt_1)
        /*0020*/ 	.word	0x00000000


	//----- nvinfo : EIATTR_MIN_STACK_SIZE
	.align		4
.L_6:
        /*0024*/ 	.byte	0x04, 0x12
        /*0026*/ 	.short	(.L_8 - .L_7)
	.align		4
.L_7:
        /*0028*/ 	.word	index@(triton_poi_fused_add_mean_mul_pow_rsqrt_1)
        /*002c*/ 	.word	0x00000000
.L_8:


//--------------------- .nv.info.triton_poi_fused_add_mean_mul_pow_rsqrt_1 --------------------------
	.section	.nv.info.triton_poi_fused_add_mean_mul_pow_rsqrt_1,"",@"SHT_CUDA_INFO"
	.sectionflags	@""
	.align	4


	//----- nvinfo : EIATTR_CUDA_API_VERSION
	.align		4
        /*0000*/ 	.byte	0x04, 0x37
        /*0002*/ 	.short	(.L_10 - .L_9)
.L_9:
        /*0004*/ 	.word	0x0000007c


	//----- nvinfo : EIATTR_KPARAM_INFO
	.align		4
.L_10:
        /*0008*/ 	.byte	0x04, 0x17
        /*000a*/ 	.short	(.L_12 - .L_11)
.L_11:
        /*000c*/ 	.word	0x00000000
        /*0010*/ 	.short	0x0004
        /*0012*/ 	.short	0x0020
        /*0014*/ 	.byte	0x00, 0xf0, 0x11, 0x00


	//----- nvinfo : EIATTR_KPARAM_INFO
	.align		4
.L_12:
        /*0018*/ 	.byte	0x04, 0x17
        /*001a*/ 	.short	(.L_14 - .L_13)
.L_13:
        /*001c*/ 	.word	0x00000000
        /*0020*/ 	.short	0x0003
        /*0022*/ 	.short	0x0018
        /*0024*/ 	.byte	0x00, 0xf4, 0x21, 0x00


	//----- nvinfo : EIATTR_KPARAM_INFO
	.align		4
.L_14:
        /*0028*/ 	.byte	0x04, 0x17
        /*002a*/ 	.short	(.L_16 - .L_15)
.L_15:
        /*002c*/ 	.word	0x00000000
        /*0030*/ 	.short	0x0002
        /*0032*/ 	.short	0x0010
        /*0034*/ 	.byte	0x00, 0xf4, 0x21, 0x00


	//----- nvinfo : EIATTR_KPARAM_INFO
	.align		4
.L_16:
        /*0038*/ 	.byte	0x04, 0x17
        /*003a*/ 	.short	(.L_18 - .L_17)
.L_17:
        /*003c*/ 	.word	0x00000000
        /*0040*/ 	.short	0x0001
        /*0042*/ 	.short	0x0008
        /*0044*/ 	.byte	0x00, 0xf4, 0x21, 0x00


	//----- nvinfo : EIATTR_KPARAM_INFO
	.align		4
.L_18:
        /*0048*/ 	.byte	0x04, 0x17
        /*004a*/ 	.short	(.L_20 - .L_19)
.L_19:
        /*004c*/ 	.word	0x00000000
        /*0050*/ 	.short	0x0000
        /*0052*/ 	.short	0x0000
        /*0054*/ 	.byte	0x00, 0xf4, 0x21, 0x00


	//----- nvinfo : EIATTR_SPARSE_MMA_MASK
	.align		4
.L_20:
        /*0058*/ 	.byte	0x03, 0x50
        /*005a*/ 	.short	0x0000


	//----- nvinfo : EIATTR_MAXREG_COUNT
	.align		4
        /*005c*/ 	.byte	0x03, 0x1b
        /*005e*/ 	.short	0x00ff


	//----- nvinfo : EIATTR_EXIT_INSTR_OFFSETS
	.align		4
        /*0060*/ 	.byte	0x04, 0x1c
        /*0062*/ 	.short	(.L_22 - .L_21)


	//   ....[0]....
.L_21:
        /*0064*/ 	.word	0x00000440


	//   ....[1]....
        /*0068*/ 	.word	0x00000460


	//----- nvinfo : EIATTR_REQNTID
	.align		4
.L_22:
        /*006c*/ 	.byte	0x04, 0x10
        /*006e*/ 	.short	(.L_24 - .L_23)
.L_23:
        /*0070*/ 	.word	0x00000020
        /*0074*/ 	.word	0x00000001
        /*0078*/ 	.word	0x00000001


	//----- nvinfo : EIATTR_CBANK_PARAM_SIZE
	.align		4
.L_24:
        /*007c*/ 	.byte	0x03, 0x19
        /*007e*/ 	.short	0x0024


	//----- nvinfo : EIATTR_PARAM_CBANK
	.align		4
        /*0080*/ 	.byte	0x04, 0x0a
        /*0082*/ 	.short	(.L_26 - .L_25)
	.align		4
.L_25:
        /*0084*/ 	.word	index@(.nv.constant0.triton_poi_fused_add_mean_mul_pow_rsqrt_1)
        /*0088*/ 	.short	0x0210
        /*008a*/ 	.short	0x0024


	//----- nvinfo : EIATTR_SW_WAR
	.align		4
.L_26:
        /*008c*/ 	.byte	0x04, 0x36
        /*008e*/ 	.short	(.L_28 - .L_27)
.L_27:
        /*0090*/ 	.word	0x00000008
.L_28:


//--------------------- .nv.callgraph             --------------------------
	.section	.nv.callgraph,"",@"SHT_CUDA_CALLGRAPH"
	.align	4
	.sectionentsize	8
	.align		4
        /*0000*/ 	.word	0x00000000
	.align		4
        /*0004*/ 	.word	0xffffffff
	.align		4
        /*0008*/ 	.word	0x00000000
	.align		4
        /*000c*/ 	.word	0xfffffffe
	.align		4
        /*0010*/ 	.word	0x00000000
	.align		4
        /*0014*/ 	.word	0xfffffffd
	.align		4
        /*0018*/ 	.word	0x00000000
	.align		4
        /*001c*/ 	.word	0xfffffffc


//--------------------- .nv.constant4             --------------------------
	.section	.nv.constant4,"a",@progbits
	.align	8
	.align		8
.nv.constant4:
        /*0000*/ 	.dword	_$_str


//--------------------- .text.triton_poi_fused_add_mean_mul_pow_rsqrt_1 --------------------------
	.section	.text.triton_poi_fused_add_mean_mul_pow_rsqrt_1,"ax",@progbits
	.align	128
        .global         triton_poi_fused_add_mean_mul_pow_rsqrt_1
        .type           triton_poi_fused_add_mean_mul_pow_rsqrt_1,@function
        .size           triton_poi_fused_add_mean_mul_pow_rsqrt_1,(.L_x_1 - triton_poi_fused_add_mean_mul_pow_rsqrt_1)
        .other          triton_poi_fused_add_mean_mul_pow_rsqrt_1,@"STO_CUDA_ENTRY STV_DEFAULT"
triton_poi_fused_add_mean_mul_pow_rsqrt_1:
.text.triton_poi_fused_add_mean_mul_pow_rsqrt_1:
[----:B------:R-:W0:Y:S02]  /*0000*/  LDC R1, c[0x0][0x28] ;  /* 0x00000a00ff017b82 */ /* 0x000e240000000800 */
[----:B------:R-:W1:Y:S01]  /*0010*/  S2R R0, SR_TID.X ;  /* 0x0000000000007919 */ /* 0x000e620000002100 */
[----:B------:R-:W2:Y:S01]  /*0020*/  LDC.64 R18, c[0x0][0x210] ;  /* 0x00008400ff127b82 */ /* 0x000ea20000000a00 */
[----:B------:R-:W-:Y:S01]  /*0030*/  ULDC.64 UR4, c[0x0][0x208] ;  /* 0x0000820000047ab9 */ /* 0x000fe20000000a00 */
[----:B------:R-:W3:Y:S01]  /*0040*/  S2R R3, SR_CTAID.X ;  /* 0x0000000000037919 */ /* 0x000ee20000002500 */
[----:B------:R-:W-:-:S05]  /*0050*/  CS2R R8, SRZ ;  /* 0x0000000000087805 */ /* 0x000fca000001ff00 */
[----:B------:R-:W4:Y:S08]  /*0060*/  LDC.64 R20, c[0x0][0x218] ;  /* 0x00008600ff147b82 */ /* 0x000f300000000a00 */
[----:B------:R-:W5:Y:S01]  /*0070*/  LDC.64 R22, c[0x0][0x220] ;  /* 0x00008800ff167b82 */ /* 0x000f620000000a00 */
[----:B-1----:R-:W-:-:S04]  /*0080*/  SHF.L.U32 R0, R0, 0x1, RZ ;  /* 0x0000000100007819 */ /* 0x002fc800000006ff */
[----:B------:R-:W-:Y:S02]  /*0090*/  LOP3.LUT R0, R0, 0x3e, RZ, 0xc0, !PT ;  /* 0x0000003e00007812 */ /* 0x000fe400078ec0ff */
[----:B---3--:R-:W-:Y:S02]  /*00a0*/  SHF.R.S32.HI R5, RZ, 0x19, R3 ;  /* 0x00000019ff057819 */ /* 0x008fe40000011403 */
[----:B------:R-:W-:Y:S02]  /*00b0*/  LEA R0, R3, R0, 0x6 ;  /* 0x0000000003007211 */ /* 0x000fe400078e30ff */
[----:B------:R-:W-:Y:S02]  /*00c0*/  SGXT R5, R5, 0x1 ;  /* 0x000000010505781a */ /* 0x000fe40000000200 */
[----:B------:R-:W-:Y:S02]  /*00d0*/  SHF.R.S32.HI R3, RZ, 0x1f, R0 ;  /* 0x0000001fff037819 */ /* 0x000fe40000011400 */
[----:B------:R-:W-:-:S02]  /*00e0*/  LEA.HI R5, R5, R0, RZ, 0x4 ;  /* 0x0000000005057211 */ /* 0x000fc400078f20ff */
[-C--:B------:R-:W-:Y:S02]  /*00f0*/  LEA.HI R24, R3, R0.reuse, RZ, 0x2 ;  /* 0x0000000003187211 */ /* 0x080fe400078f10ff */
[----:B------:R-:W-:Y:S02]  /*0100*/  LOP3.LUT R5, R5, 0xfffffff0, RZ, 0xc0, !PT ;  /* 0xfffffff005057812 */ /* 0x000fe400078ec0ff */
[----:B------:R-:W-:Y:S02]  /*0110*/  LOP3.LUT R3, R24, 0xfffffffc, RZ, 0xc0, !PT ;  /* 0xfffffffc18037812 */ /* 0x000fe400078ec0ff */
[----:B------:R-:W-:Y:S02]  /*0120*/  ISETP.GE.AND P0, PT, R0, 0x40, PT ;  /* 0x000000400000780c */ /* 0x000fe40003f06270 */
[----:B------:R-:W-:Y:S02]  /*0130*/  IADD3 R7, R5, R0, -R3 ;  /* 0x0000000005077210 */ /* 0x000fe40007ffe803 */
[----:B------:R-:W-:-:S02]  /*0140*/  CS2R R4, SRZ ;  /* 0x0000000000047805 */ /* 0x000fc4000001ff00 */
[----:B------:R-:W-:Y:S01]  /*0150*/  CS2R R2, SRZ ;  /* 0x0000000000027805 */ /* 0x000fe2000001ff00 */
[C---:B------:R-:W-:Y:S02]  /*0160*/  VIADD R13, R7.reuse, 0x4 ;  /* 0x00000004070d7836 */ /* 0x040fe40000000000 */
[----:B--2---:R-:W-:-:S04]  /*0170*/  IMAD.WIDE R10, R7, 0x4, R18 ;  /* 0x00000004070a7825 */ /* 0x004fc800078e0212 */
[--C-:B------:R-:W-:Y:S01]  /*0180*/  IMAD.WIDE R12, R13, 0x4, R18.reuse ;  /* 0x000000040d0c7825 */ /* 0x100fe200078e0212 */
[----:B------:R-:W-:Y:S01]  /*0190*/  IADD3 R15, R7, 0x8, RZ ;  /* 0x00000008070f7810 */ /* 0x000fe20007ffe0ff */
[----:B------:R-:W2:Y:S04]  /*01a0*/  @!P0 LDG.E.EL.64 R2, desc[UR4][R10.64] ;  /* 0x000000040a028981 */ /* 0x000ea8000c2e1b00 */
[----:B------:R1:W3:Y:S01]  /*01b0*/  @!P0 LDG.E.EL.64 R4, desc[UR4][R12.64] ;  /* 0x000000040c048981 */ /* 0x0002e2000c2e1b00 */
[----:B------:R-:W-:Y:S01]  /*01c0*/  VIADD R17, R7, 0xc ;  /* 0x0000000c07117836 */ /* 0x000fe20000000000 */
[----:B------:R-:W-:Y:S01]  /*01d0*/  CS2R R6, SRZ ;  /* 0x0000000000067805 */ /* 0x000fe2000001ff00 */
[----:B------:R-:W-:-:S04]  /*01e0*/  IMAD.WIDE R14, R15, 0x4, R18 ;  /* 0x000000040f0e7825 */ /* 0x000fc800078e0212 */
[----:B------:R-:W-:Y:S01]  /*01f0*/  IMAD.WIDE R16, R17, 0x4, R18 ;  /* 0x0000000411107825 */ /* 0x000fe200078e0212 */
[----:B------:R4:W2:Y:S04]  /*0200*/  @!P0 LDG.E.EL.64 R6, desc[UR4][R14.64] ;  /* 0x000000040e068981 */ /* 0x0008a8000c2e1b00 */
[----:B------:R5:W2:Y:S01]  /*0210*/  @!P0 LDG.E.EL.64 R8, desc[UR4][R16.64] ;  /* 0x0000000410088981 */ /* 0x000aa2000c2e1b00 */
[----:B------:R-:W-:Y:S01]  /*0220*/  SHF.R.S32.HI R24, RZ, 0x2, R24 ;  /* 0x00000002ff187819 */ /* 0x000fe20000011418 */
[----:B-1----:R-:W-:-:S03]  /*0230*/  IMAD.WIDE R12, R0, 0x4, R18 ;  /* 0x00000004000c7825 */ /* 0x002fc600078e0212 */
[----:B------:R-:W-:-:S04]  /*0240*/  LEA.HI R10, R24, R24, RZ, 0x2 ;  /* 0x00000018180a7211 */ /* 0x000fc800078f10ff */
[----:B------:R-:W-:-:S04]  /*0250*/  LOP3.LUT R11, R10, 0xfffffffc, RZ, 0xc0, !PT ;  /* 0xfffffffc0a0b7812 */ /* 0x000fc800078ec0ff */
[----:B------:R-:W-:Y:S02]  /*0260*/  IADD3 R25, R24, -R11, RZ ;  /* 0x8000000b18197210 */ /* 0x000fe40007ffe0ff */
[----:B------:R-:W-:Y:S02]  /*0270*/  CS2R R10, SRZ ;  /* 0x00000000000a7805 */ /* 0x000fe4000001ff00 */
[----:B------:R-:W-:Y:S01]  /*0280*/  CS2R R18, SRZ ;  /* 0x0000000000127805 */ /* 0x000fe2000001ff00 */
[C---:B----4-:R-:W-:Y:S01]  /*0290*/  IMAD.WIDE R14, R25.reuse, 0x4, R20 ;  /* 0x00000004190e7825 */ /* 0x050fe200078e0214 */
[----:B------:R-:W-:Y:S02]  /*02a0*/  CS2R R20, SRZ ;  /* 0x0000000000147805 */ /* 0x000fe4000001ff00 */
[----:B------:R-:W4:Y:S01]  /*02b0*/  @!P0 LDG.E.64 R10, desc[UR4][R12.64] ;  /* 0x000000040c0a8981 */ /* 0x000f22000c1e1b00 */
[----:B-----5:R-:W-:-:S03]  /*02c0*/  IMAD.WIDE R16, R25, 0x4, R22 ;  /* 0x0000000419107825 */ /* 0x020fc600078e0216 */
[----:B------:R-:W5:Y:S04]  /*02d0*/  @!P0 LDG.E.EL R18, desc[UR4][R14.64] ;  /* 0x000000040e128981 */ /* 0x000f68000c2e1900 */
[----:B------:R-:W5:Y:S04]  /*02e0*/  @!P0 LDG.E.EL R19, desc[UR4][R14.64] ;  /* 0x000000040e138981 */ /* 0x000f68000c2e1900 */
[----:B------:R-:W5:Y:S04]  /*02f0*/  @!P0 LDG.E.EL R21, desc[UR4][R16.64] ;  /* 0x0000000410158981 */ /* 0x000f68000c2e1900 */
[----:B------:R-:W5:Y:S01]  /*0300*/  @!P0 LDG.E.EL R20, desc[UR4][R16.64] ;  /* 0x0000000410148981 */ /* 0x000f62000c2e1900 */
[----:B---3--:R-:W-:-:S04]  /*0310*/  FMUL R23, R4, R4 ;  /* 0x0000000404177220 */ /* 0x008fc80000400000 */
[----:B--2---:R-:W-:Y:S01]  /*0320*/  FFMA R23, R2, R2, R23 ;  /* 0x0000000202177223 */ /* 0x004fe20000000017 */
[----:B------:R-:W-:Y:S01]  /*0330*/  FMUL R2, R5, R5 ;  /* 0x0000000505027220 */ /* 0x000fe20000400000 */
[----:B------:R-:W-:-:S03]  /*0340*/  HFMA2.MMA R4, -RZ, RZ, 1.625, 0 ;  /* 0x3e800000ff047435 */ /* 0x000fc600000001ff */
[----:B------:R-:W-:Y:S01]  /*0350*/  FFMA R2, R3, R3, R2 ;  /* 0x0000000303027223 */ /* 0x000fe20000000002 */
[----:B------:R-:W-:-:S03]  /*0360*/  FFMA R23, R6, R6, R23 ;  /* 0x0000000606177223 */ /* 0x000fc60000000017 */
[----:B------:R-:W-:Y:S01]  /*0370*/  FFMA R2, R7, R7, R2 ;  /* 0x0000000707027223 */ /* 0x000fe20000000002 */
[----:B------:R-:W-:-:S03]  /*0380*/  FFMA R23, R8, R8, R23 ;  /* 0x0000000808177223 */ /* 0x000fc60000000017 */
[----:B------:R-:W-:Y:S01]  /*0390*/  FFMA R9, R9, R9, R2 ;  /* 0x0000000909097223 */ /* 0x000fe20000000002 */
[-C--:B------:R-:W-:Y:S01]  /*03a0*/  FFMA R23, R23, R4.reuse, 9.9999997473787516356e-05 ;  /* 0x38d1b71717177423 */ /* 0x080fe20000000004 */
[----:B------:R-:W1:Y:S02]  /*03b0*/  LDC.64 R2, c[0x0][0x228] ;  /* 0x00008a00ff027b82 */ /* 0x000e640000000a00 */
[----:B------:R-:W-:-:S03]  /*03c0*/  FFMA R9, R9, R4, 9.9999997473787516356e-05 ;  /* 0x38d1b71709097423 */ /* 0x000fc60000000004 */
[----:B------:R-:W4:Y:S08]  /*03d0*/  MUFU.RSQ R23, R23 ;  /* 0x0000001700177308 */ /* 0x000f300000001400 */
[----:B------:R-:W2:Y:S01]  /*03e0*/  MUFU.RSQ R4, R9 ;  /* 0x0000000900047308 */ /* 0x000ea20000001400 */
[----:B----4-:R-:W-:Y:S01]  /*03f0*/  FMUL R10, R23, R10 ;  /* 0x0000000a170a7220 */ /* 0x010fe20000400000 */
[----:B-1----:R-:W-:-:S04]  /*0400*/  IMAD.WIDE R2, R0, 0x4, R2 ;  /* 0x0000000400027825 */ /* 0x002fc800078e0202 */
[----:B--2---:R-:W-:Y:S01]  /*0410*/  FMUL R11, R4, R11 ;  /* 0x0000000b040b7220 */ /* 0x004fe20000400000 */
[----:B-----5:R-:W-:-:S03]  /*0420*/  FFMA R10, R10, R18, R21 ;  /* 0x000000120a0a7223 */ /* 0x020fc60000000015 */
[----:B------:R-:W-:Y:S01]  /*0430*/  FFMA R11, R11, R19, R20 ;  /* 0x000000130b0b7223 */ /* 0x000fe20000000014 */
[----:B------:R-:W-:Y:S06]  /*0440*/  @P0 EXIT ;  /* 0x000000000000094d */ /* 0x000fec0003800000 */
[----:B------:R-:W-:Y:S01]  /*0450*/  STG.E.64 desc[UR4][R2.64], R10 ;  /* 0x0000000a02007986 */ /* 0x000fe2000c101b04 */
[----:B------:R-:W-:Y:S05]  /*0460*/  EXIT ;  /* 0x000000000000794d */ /* 0x000fea0003800000 */
.L_x_0:
[----:B------:R-:W-:-:S00]  /*0470*/  BRA `(.L_x_0) ;  /* 0xfffffffc00fc7947 */ /* 0x000fc0000383ffff */
[----:B------:R-:W-:-:S00]  /*0480*/  NOP ;  /* 0x0000000000007918 */ /* 0x000fc00000000000 */
[----:B------:R-:W-:-:S00]  /*0490*/  NOP ;  /* 0x0000000000007918 */ /* 0x000fc00000000000 */
[----:B------:R-:W-:-:S00]  /*04a0*/  NOP ;  /* 0x0000000000007918 */ /* 0x000fc00000000000 */
[----:B------:R-:W-:-:S00]  /*04b0*/  NOP ;  /* 0x0000000000007918 */ /* 0x000fc00000000000 */
[----:B------:R-:W-:-:S00]  /*04c0*/  NOP ;  /* 0x0000000000007918 */ /* 0x000fc00000000000 */
[----:B------:R-:W-:-:S00]  /*04d0*/  NOP ;  /* 0x0000000000007918 */ /* 0x000fc00000000000 */
[----:B------:R-:W-:-:S00]  /*04e0*/  NOP ;  /* 0x0000000000007918 */ /* 0x000fc00000000000 */
[----:B------:R-:W-:-:S00]  /*04f0*/  NOP ;  /* 0x0000000000007918 */ /* 0x000fc00000000000 */
.L_x_1:


//--------------------- .nv.global.init           --------------------------
	.section	.nv.global.init,"aw",@progbits
.nv.global.init:
	.type		_$_str,@object
	.size		_$_str,(.L_0 - _$_str)
_$_str:
        /*0000*/ 	.byte	0x5f, 0x5f, 0x43, 0x55, 0x44, 0x41, 0x5f, 0x46, 0x54, 0x5a, 0x00
.L_0:


//--------------------- .nv.constant0.triton_poi_fused_add_mean_mul_pow_rsqrt_1 --------------------------
	.section	.nv.constant0.triton_poi_fused_add_mean_mul_pow_rsqrt_1,"a",@progbits
	.sectionflags	@""
	.align	4
.nv.constant0.triton_poi_fused_add_mean_mul_pow_rsqrt_1:
	.zero		564
